//
// Generated by NVIDIA NVVM Compiler
//
// Compiler Build ID: CL-36424714
// Cuda compilation tools, release 13.0, V13.0.88
// Based on NVVM 20.0.0
//

.version 9.0
.target sm_100
.address_size 64

	// .globl	_Z6matmulPiS_S_i

.visible .entry _Z6matmulPiS_S_i(
	.param .u64 .ptr .align 1 _Z6matmulPiS_S_i_param_0,
	.param .u64 .ptr .align 1 _Z6matmulPiS_S_i_param_1,
	.param .u64 .ptr .align 1 _Z6matmulPiS_S_i_param_2,
	.param .u32 _Z6matmulPiS_S_i_param_3
)
{
	.reg .pred 	%p<10>;
	.reg .b32 	%r<130>;
	.reg .b64 	%rd<65>;

	ld.param.u64 	%rd10, [_Z6matmulPiS_S_i_param_0];
	ld.param.u64 	%rd11, [_Z6matmulPiS_S_i_param_1];
	ld.param.u64 	%rd9, [_Z6matmulPiS_S_i_param_2];
	ld.param.u32 	%r49, [_Z6matmulPiS_S_i_param_3];
	cvta.to.global.u64 	%rd1, %rd11;
	cvta.to.global.u64 	%rd2, %rd10;
	mov.u32 	%r1, %tid.x;
	mov.u32 	%r2, %tid.y;
	setp.lt.s32 	%p1, %r49, 1;
	mov.b32 	%r129, 0;
	@%p1 bra 	$L__BB0_12;
	mul.lo.s32 	%r3, %r49, %r2;
	and.b32  	%r4, %r49, 7;
	setp.lt.u32 	%p2, %r49, 8;
	mov.b32 	%r124, 0;
	mov.u32 	%r129, %r124;
	@%p2 bra 	$L__BB0_4;
	and.b32  	%r124, %r49, 2147483640;
	neg.s32 	%r118, %r124;
	add.s32 	%r117, %r1, %r49;
	shl.b32 	%r8, %r49, 3;
	shl.b32 	%r54, %r49, 1;
	add.s32 	%r116, %r1, %r54;
	mad.lo.s32 	%r115, %r49, 3, %r1;
	shl.b32 	%r55, %r49, 2;
	add.s32 	%r114, %r1, %r55;
	mad.lo.s32 	%r113, %r49, 5, %r1;
	mad.lo.s32 	%r112, %r49, 6, %r1;
	mad.lo.s32 	%r111, %r49, 7, %r1;
	mul.wide.u32 	%rd12, %r1, 4;
	add.s64 	%rd64, %rd1, %rd12;
	mul.wide.u32 	%rd13, %r3, 4;
	add.s64 	%rd14, %rd13, %rd2;
	add.s64 	%rd63, %rd14, 16;
	mov.b32 	%r129, 0;
	mul.wide.u32 	%rd29, %r8, 4;
$L__BB0_3:
	.pragma "nounroll";
	ld.global.u32 	%r56, [%rd63+-16];
	ld.global.u32 	%r57, [%rd64];
	mad.lo.s32 	%r58, %r57, %r56, %r129;
	ld.global.u32 	%r59, [%rd63+-12];
	mul.wide.u32 	%rd15, %r117, 4;
	add.s64 	%rd16, %rd1, %rd15;
	ld.global.u32 	%r60, [%rd16];
	mad.lo.s32 	%r61, %r60, %r59, %r58;
	ld.global.u32 	%r62, [%rd63+-8];
	mul.wide.u32 	%rd17, %r116, 4;
	add.s64 	%rd18, %rd1, %rd17;
	ld.global.u32 	%r63, [%rd18];
	mad.lo.s32 	%r64, %r63, %r62, %r61;
	ld.global.u32 	%r65, [%rd63+-4];
	mul.wide.u32 	%rd19, %r115, 4;
	add.s64 	%rd20, %rd1, %rd19;
	ld.global.u32 	%r66, [%rd20];
	mad.lo.s32 	%r67, %r66, %r65, %r64;
	ld.global.u32 	%r68, [%rd63];
	mul.wide.u32 	%rd21, %r114, 4;
	add.s64 	%rd22, %rd1, %rd21;
	ld.global.u32 	%r69, [%rd22];
	mad.lo.s32 	%r70, %r69, %r68, %r67;
	ld.global.u32 	%r71, [%rd63+4];
	mul.wide.u32 	%rd23, %r113, 4;
	add.s64 	%rd24, %rd1, %rd23;
	ld.global.u32 	%r72, [%rd24];
	mad.lo.s32 	%r73, %r72, %r71, %r70;
	ld.global.u32 	%r74, [%rd63+8];
	mul.wide.u32 	%rd25, %r112, 4;
	add.s64 	%rd26, %rd1, %rd25;
	ld.global.u32 	%r75, [%rd26];
	mad.lo.s32 	%r76, %r75, %r74, %r73;
	ld.global.u32 	%r77, [%rd63+12];
	mul.wide.u32 	%rd27, %r111, 4;
	add.s64 	%rd28, %rd1, %rd27;
	ld.global.u32 	%r78, [%rd28];
	mad.lo.s32 	%r129, %r78, %r77, %r76;
	add.s32 	%r118, %r118, 8;
	add.s32 	%r117, %r117, %r8;
	add.s32 	%r116, %r116, %r8;
	add.s32 	%r115, %r115, %r8;
	add.s32 	%r114, %r114, %r8;
	add.s32 	%r113, %r113, %r8;
	add.s32 	%r112, %r112, %r8;
	add.s32 	%r111, %r111, %r8;
	add.s64 	%rd64, %rd64, %rd29;
	add.s64 	%rd63, %rd63, 32;
	setp.ne.s32 	%p3, %r118, 0;
	@%p3 bra 	$L__BB0_3;
$L__BB0_4:
	setp.eq.s32 	%p4, %r4, 0;
	@%p4 bra 	$L__BB0_12;
	and.b32  	%r36, %r49, 3;
	setp.lt.u32 	%p5, %r4, 4;
	@%p5 bra 	$L__BB0_7;
	add.s32 	%r80, %r124, %r3;
	mul.wide.u32 	%rd30, %r80, 4;
	add.s64 	%rd31, %rd2, %rd30;
	ld.global.u32 	%r81, [%rd31];
	mad.lo.s32 	%r82, %r124, %r49, %r1;
	mul.wide.u32 	%rd32, %r82, 4;
	add.s64 	%rd33, %rd1, %rd32;
	ld.global.u32 	%r83, [%rd33];
	mad.lo.s32 	%r84, %r83, %r81, %r129;
	cvt.u64.u32 	%rd34, %r3;
	cvt.u64.u32 	%rd35, %r124;
	add.s64 	%rd36, %rd35, %rd34;
	shl.b64 	%rd37, %rd36, 2;
	add.s64 	%rd38, %rd2, %rd37;
	ld.global.u32 	%r85, [%rd38+4];
	add.s32 	%r86, %r82, %r49;
	mul.wide.u32 	%rd39, %r86, 4;
	add.s64 	%rd40, %rd1, %rd39;
	ld.global.u32 	%r87, [%rd40];
	mad.lo.s32 	%r88, %r87, %r85, %r84;
	ld.global.u32 	%r89, [%rd38+8];
	add.s32 	%r90, %r86, %r49;
	mul.wide.u32 	%rd41, %r90, 4;
	add.s64 	%rd42, %rd1, %rd41;
	ld.global.u32 	%r91, [%rd42];
	mad.lo.s32 	%r92, %r91, %r89, %r88;
	ld.global.u32 	%r93, [%rd38+12];
	add.s32 	%r94, %r90, %r49;
	mul.wide.u32 	%rd43, %r94, 4;
	add.s64 	%rd44, %rd1, %rd43;
	ld.global.u32 	%r95, [%rd44];
	mad.lo.s32 	%r129, %r95, %r93, %r92;
	add.s32 	%r124, %r124, 4;
$L__BB0_7:
	setp.eq.s32 	%p6, %r36, 0;
	@%p6 bra 	$L__BB0_12;
	setp.eq.s32 	%p7, %r36, 1;
	@%p7 bra 	$L__BB0_10;
	add.s32 	%r97, %r124, %r3;
	mul.wide.u32 	%rd45, %r97, 4;
	add.s64 	%rd46, %rd2, %rd45;
	ld.global.u32 	%r98, [%rd46];
	mad.lo.s32 	%r99, %r124, %r49, %r1;
	mul.wide.u32 	%rd47, %r99, 4;
	add.s64 	%rd48, %rd1, %rd47;
	ld.global.u32 	%r100, [%rd48];
	mad.lo.s32 	%r101, %r100, %r98, %r129;
	cvt.u64.u32 	%rd49, %r3;
	cvt.u64.u32 	%rd50, %r124;
	add.s64 	%rd51, %rd50, %rd49;
	shl.b64 	%rd52, %rd51, 2;
	add.s64 	%rd53, %rd2, %rd52;
	ld.global.u32 	%r102, [%rd53+4];
	add.s32 	%r103, %r99, %r49;
	mul.wide.u32 	%rd54, %r103, 4;
	add.s64 	%rd55, %rd1, %rd54;
	ld.global.u32 	%r104, [%rd55];
	mad.lo.s32 	%r129, %r104, %r102, %r101;
	add.s32 	%r124, %r124, 2;
$L__BB0_10:
	and.b32  	%r105, %r49, 1;
	setp.eq.b32 	%p8, %r105, 1;
	not.pred 	%p9, %p8;
	@%p9 bra 	$L__BB0_12;
	add.s32 	%r106, %r124, %r3;
	mul.wide.u32 	%rd56, %r106, 4;
	add.s64 	%rd57, %rd2, %rd56;
	ld.global.u32 	%r107, [%rd57];
	mad.lo.s32 	%r108, %r124, %r49, %r1;
	mul.wide.u32 	%rd58, %r108, 4;
	add.s64 	%rd59, %rd1, %rd58;
	ld.global.u32 	%r109, [%rd59];
	mad.lo.s32 	%r129, %r109, %r107, %r129;
$L__BB0_12:
	cvta.to.global.u64 	%rd60, %rd9;
	mad.lo.s32 	%r110, %r49, %r2, %r1;
	mul.wide.s32 	%rd61, %r110, 4;
	add.s64 	%rd62, %rd60, %rd61;
	st.global.u32 	[%rd62], %r129;
	ret;

}


// ===== COMPILED SASS (sm_100) =====

	.target	sm_100

	.elftype	@"ET_EXEC"


//--------------------- .note.nv.tkinfo           --------------------------
	.section	.note.nv.tkinfo,"",@"SHT_NOTE"
	.sectionflags	@"SHF_NOTE_NV_TKINFO"
	.tkinfo
        /*0018*/ 	.word	0x00000002
        /*0030*/ 	.string	""
        /*0030*/ 	.string	"ptxas"
        /*0030*/ 	.string	"Cuda compilation tools, release 13.0, V13.0.88"
        /*0030*/ 	.string	"Build cuda_13.0.r13.0/compiler.36424714_0"
        /*0030*/ 	.string	"-arch sm_100 -m 64 "



//--------------------- .note.nv.cuinfo           --------------------------
	.section	.note.nv.cuinfo,"",@"SHT_NOTE"
	.sectionflags	@"SHF_NOTE_NV_CUINFO"
        /*0018*/ 	.short	0x0002
        /*001a*/ 	.short	0x0064
        /*001c*/ 	.short	0x0082
	.zero		2


//--------------------- .nv.info                  --------------------------
	.section	.nv.info,"",@"SHT_CUDA_INFO"
	.align	4


	//----- nvinfo : EIATTR_REGCOUNT
	.align		4
        /*0000*/ 	.byte	0x04, 0x2f
        /*0002*/ 	.short	(.L_1 - .L_0)
	.align		4
.L_0:
        /*0004*/ 	.word	index@(_Z6matmulPiS_S_i)
        /*0008*/ 	.word	0x00000020


	//----- nvinfo : EIATTR_FRAME_SIZE
	.align		4
.L_1:
        /*000c*/ 	.byte	0x04, 0x11
        /*000e*/ 	.short	(.L_3 - .L_2)
	.align		4
.L_2:
        /*0010*/ 	.word	index@(_Z6matmulPiS_S_i)
        /*0014*/ 	.word	0x00000000


	//----- nvinfo : EIATTR_MIN_STACK_SIZE
	.align		4
.L_3:
        /*0018*/ 	.byte	0x04, 0x12
        /*001a*/ 	.short	(.L_5 - .L_4)
	.align		4
.L_4:
        /*001c*/ 	.word	index@(_Z6matmulPiS_S_i)
        /*0020*/ 	.word	0x00000000
.L_5:


//--------------------- .nv.compat                --------------------------
	.section	.nv.compat,"",@"SHT_CUDA_COMPAT_INFO"
	.align	4
        /*0000*/ 	.byte	0x02, 0x09, 0x00, 0x00, 0x02, 0x02, 0x01, 0x00, 0x02, 0x05, 0x05, 0x00, 0x03, 0x07, 0x01, 0x01
        /*0010*/ 	.byte	0x02, 0x03, 0x00, 0x00, 0x02, 0x06, 0x01, 0x00, 0x04, 0x0b, 0x08, 0x00, 0x09, 0x00, 0x00, 0x00
        /*0020*/ 	.byte	0x00, 0x00, 0x00, 0x00


//--------------------- .nv.info._Z6matmulPiS_S_i --------------------------
	.section	.nv.info._Z6matmulPiS_S_i,"",@"SHT_CUDA_INFO"
	.sectionflags	@""
	.align	4


	//----- nvinfo : EIATTR_CUDA_API_VERSION
	.align		4
        /*0000*/ 	.byte	0x04, 0x37
        /*0002*/ 	.short	(.L_7 - .L_6)
.L_6:
        /*0004*/ 	.word	0x00000082


	//----- nvinfo : EIATTR_KPARAM_INFO
	.align		4
.L_7:
        /*0008*/ 	.byte	0x04, 0x17
        /*000a*/ 	.short	(.L_9 - .L_8)
.L_8:
        /*000c*/ 	.word	0x00000000
        /*0010*/ 	.short	0x0003
        /*0012*/ 	.short	0x0018
        /*0014*/ 	.byte	0x00, 0xf0, 0x11, 0x00


	//----- nvinfo : EIATTR_KPARAM_INFO
	.align		4
.L_9:
        /*0018*/ 	.byte	0x04, 0x17
        /*001a*/ 	.short	(.L_11 - .L_10)
.L_10:
        /*001c*/ 	.word	0x00000000
        /*0020*/ 	.short	0x0002
        /*0022*/ 	.short	0x0010
        /*0024*/ 	.byte	0x00, 0xf5, 0x21, 0x00


	//----- nvinfo : EIATTR_KPARAM_INFO
	.align		4
.L_11:
        /*0028*/ 	.byte	0x04, 0x17
        /*002a*/ 	.short	(.L_13 - .L_12)
.L_12:
        /*002c*/ 	.word	0x00000000
        /*0030*/ 	.short	0x0001
        /*0032*/ 	.short	0x0008
        /*0034*/ 	.byte	0x00, 0xf5, 0x21, 0x00


	//----- nvinfo : EIATTR_KPARAM_INFO
	.align		4
.L_13:
        /*0038*/ 	.byte	0x04, 0x17
        /*003a*/ 	.short	(.L_15 - .L_14)
.L_14:
        /*003c*/ 	.word	0x00000000
        /*0040*/ 	.short	0x0000
        /*0042*/ 	.short	0x0000
        /*0044*/ 	.byte	0x00, 0xf5, 0x21, 0x00


	//----- nvinfo : EIATTR_SPARSE_MMA_MASK
	.align		4
.L_15:
        /*0048*/ 	.byte	0x03, 0x50
        /*004a*/ 	.short	0x0000


	//----- nvinfo : EIATTR_MAXREG_COUNT
	.align		4
        /*004c*/ 	.byte	0x03, 0x1b
        /*004e*/ 	.short	0x00ff


	//----- nvinfo : EIATTR_MERCURY_ISA_VERSION
	.align		4
        /*0050*/ 	.byte	0x03, 0x5f
        /*0052*/ 	.short	0x0101


	//----- nvinfo : EIATTR_VRC_CTA_INIT_COUNT
	.align		4
        /*0054*/ 	.byte	0x02, 0x4a
	.zero		1
	.zero		1


	//----- nvinfo : EIATTR_EXIT_INSTR_OFFSETS
	.align		4
        /*0058*/ 	.byte	0x04, 0x1c
        /*005a*/ 	.short	(.L_17 - .L_16)


	//   ....[0]....
.L_16:
        /*005c*/ 	.word	0x00000960


	//----- nvinfo : EIATTR_CBANK_PARAM_SIZE
	.align		4
.L_17:
        /*0060*/ 	.byte	0x03, 0x19
        /*0062*/ 	.short	0x001c


	//----- nvinfo : EIATTR_PARAM_CBANK
	.align		4
        /*0064*/ 	.byte	0x04, 0x0a
        /*0066*/ 	.short	(.L_19 - .L_18)
	.align		4
.L_18:
        /*0068*/ 	.word	index@(.nv.constant0._Z6matmulPiS_S_i)
        /*006c*/ 	.short	0x0380
        /*006e*/ 	.short	0x001c


	//----- nvinfo : EIATTR_SW_WAR
	.align		4
.L_19:
        /*0070*/ 	.byte	0x04, 0x36
        /*0072*/ 	.short	(.L_21 - .L_20)
.L_20:
        /*0074*/ 	.word	0x00000008
.L_21:


//--------------------- .nv.callgraph             --------------------------
	.section	.nv.callgraph,"",@"SHT_CUDA_CALLGRAPH"
	.align	4
	.sectionentsize	8
	.align		4
        /*0000*/ 	.word	0x00000000
	.align		4
        /*0004*/ 	.word	0xffffffff
	.align		4
        /*0008*/ 	.word	0x00000000
	.align		4
        /*000c*/ 	.word	0xfffffffe
	.align		4
        /*0010*/ 	.word	0x00000000
	.align		4
        /*0014*/ 	.word	0xfffffffd
	.align		4
        /*0018*/ 	.word	0x00000000
	.align		4
        /*001c*/ 	.word	0xfffffffc


//--------------------- .text._Z6matmulPiS_S_i    --------------------------
	.section	.text._Z6matmulPiS_S_i,"ax",@progbits
	.align	128
        .global         _Z6matmulPiS_S_i
        .type           _Z6matmulPiS_S_i,@function
        .size           _Z6matmulPiS_S_i,(.L_x_5 - _Z6matmulPiS_S_i)
        .other          _Z6matmulPiS_S_i,@"STO_CUDA_ENTRY STV_DEFAULT"
_Z6matmulPiS_S_i:
.text._Z6matmulPiS_S_i:
[----:B------:R-:W-:Y:S08]  /*0000*/  LDC R1, c[0x0][0x37c] ;  /* 0x0000df00ff017b82 */ /* 0x000ff00000000800 */
[----:B------:R-:W0:Y:S01]  /*0010*/  LDC R0, c[0x0][0x398] ;  /* 0x0000e600ff007b82 */ /* 0x000e220000000800 */
[----:B------:R-:W1:Y:S01]  /*0020*/  S2R R3, SR_TID.X ;  /* 0x0000000000037919 */ /* 0x000e620000002100 */
[----:B------:R-:W2:Y:S01]  /*0030*/  LDCU.64 UR4, c[0x0][0x358] ;  /* 0x00006b00ff0477ac */ /* 0x000ea20008000a00 */
[----:B------:R-:W-:Y:S01]  /*0040*/  HFMA2 R20, -RZ, RZ, 0, 0 ;  /* 0x00000000ff147431 */ /* 0x000fe200000001ff */
[----:B------:R-:W3:Y:S01]  /*0050*/  S2R R5, SR_TID.Y ;  /* 0x0000000000057919 */ /* 0x000ee20000002200 */
[----:B0-----:R-:W-:-:S13]  /*0060*/  ISETP.GE.AND P0, PT, R0, 0x1, PT ;  /* 0x000000010000780c */ /* 0x001fda0003f06270 */
[----:B-123--:R-:W-:Y:S05]  /*0070*/  @!P0 BRA `(.L_x_0) ;  /* 0x0000000800288947 */ /* 0x00efea0003800000 */
[C---:B------:R-:W-:Y:S01]  /*0080*/  ISETP.GE.U32.AND P1, PT, R0.reuse, 0x8, PT ;  /* 0x000000080000780c */ /* 0x040fe20003f26070 */
[----:B------:R-:W-:Y:S01]  /*0090*/  IMAD R6, R5, R0, RZ ;  /* 0x0000000005067224 */ /* 0x000fe200078e02ff */
[----:B------:R-:W-:Y:S02]  /*00a0*/  LOP3.LUT R4, R0, 0x7, RZ, 0xc0, !PT ;  /* 0x0000000700047812 */ /* 0x000fe400078ec0ff */
[----:B------:R-:W-:Y:S02]  /*00b0*/  MOV R7, RZ ;  /* 0x000000ff00077202 */ /* 0x000fe40000000f00 */
[----:B------:R-:W-:Y:S02]  /*00c0*/  ISETP.NE.AND P0, PT, R4, RZ, PT ;  /* 0x000000ff0400720c */ /* 0x000fe40003f05270 */
[----:B------:R-:W-:-:S05]  /*00d0*/  MOV R20, RZ ;  /* 0x000000ff00147202 */ /* 0x000fca0000000f00 */
[----:B------:R-:W-:Y:S06]  /*00e0*/  @!P1 BRA `(.L_x_1) ;  /* 0x0000000000fc9947 */ /* 0x000fec0003800000 */
[----:B------:R-:W0:Y:S01]  /*00f0*/  LDC.64 R8, c[0x0][0x380] ;  /* 0x0000e000ff087b82 */ /* 0x000e220000000a00 */
[C---:B------:R-:W-:Y:S01]  /*0100*/  LOP3.LUT R7, R0.reuse, 0x7ffffff8, RZ, 0xc0, !PT ;  /* 0x7ffffff800077812 */ /* 0x040fe200078ec0ff */
[C-C-:B------:R-:W-:Y:S01]  /*0110*/  IMAD R11, R0.reuse, 0x3, R3.reuse ;  /* 0x00000003000b7824 */ /* 0x140fe200078e0203 */
[----:B------:R-:W-:Y:S01]  /*0120*/  IADD3 R2, PT, PT, R3, R0, RZ ;  /* 0x0000000003027210 */ /* 0x000fe20007ffe0ff */
[C-C-:B------:R-:W-:Y:S01]  /*0130*/  IMAD R29, R0.reuse, 0x5, R3.reuse ;  /* 0x00000005001d7824 */ /* 0x140fe200078e0203 */
[C---:B------:R-:W-:Y:S01]  /*0140*/  SHF.L.U32 R10, R0.reuse, 0x3, RZ ;  /* 0x00000003000a7819 */ /* 0x040fe200000006ff */
[C-C-:B------:R-:W-:Y:S01]  /*0150*/  IMAD R26, R0.reuse, 0x6, R3.reuse ;  /* 0x00000006001a7824 */ /* 0x140fe200078e0203 */
[C---:B------:R-:W-:Y:S01]  /*0160*/  LEA R27, R0.reuse, R3, 0x2 ;  /* 0x00000003001b7211 */ /* 0x040fe200078e10ff */
[----:B------:R-:W1:Y:S01]  /*0170*/  LDC.64 R12, c[0x0][0x388] ;  /* 0x0000e200ff0c7b82 */ /* 0x000e620000000a00 */
[----:B------:R-:W-:Y:S01]  /*0180*/  IMAD R28, R0, 0x7, R3 ;  /* 0x00000007001c7824 */ /* 0x000fe200078e0203 */
[----:B------:R-:W-:Y:S01]  /*0190*/  MOV R20, RZ ;  /* 0x000000ff00147202 */ /* 0x000fe20000000f00 */
[----:B0-----:R-:W-:-:S03]  /*01a0*/  IMAD.WIDE.U32 R8, R6, 0x4, R8 ;  /* 0x0000000406087825 */ /* 0x001fc600078e0008 */
[----:B------:R-:W-:Y:S01]  /*01b0*/  IADD3 R19, P1, PT, R8, 0x10, RZ ;  /* 0x0000001008137810 */ /* 0x000fe20007f3e0ff */
[----:B------:R-:W-:Y:S02]  /*01c0*/  IMAD.MOV R8, RZ, RZ, -R7 ;  /* 0x000000ffff087224 */ /* 0x000fe400078e0a07 */
[----:B-1----:R-:W-:Y:S01]  /*01d0*/  IMAD.WIDE.U32 R16, R3, 0x4, R12 ;  /* 0x0000000403107825 */ /* 0x002fe200078e000c */
[----:B------:R-:W-:Y:S02]  /*01e0*/  IADD3.X R22, PT, PT, RZ, R9, RZ, P1, !PT ;  /* 0x00000009ff167210 */ /* 0x000fe40000ffe4ff */
[----:B------:R-:W-:-:S07]  /*01f0*/  LEA R9, R0, R3, 0x1 ;  /* 0x0000000300097211 */ /* 0x000fce00078e08ff */
.L_x_2:
[----:B------:R-:W-:Y:S02]  /*0200*/  MOV R14, R19 ;  /* 0x00000013000e7202 */ /* 0x000fe40000000f00 */
[----:B------:R-:W-:Y:S01]  /*0210*/  MOV R15, R22 ;  /* 0x00000016000f7202 */ /* 0x000fe20000000f00 */
[--C-:B------:R-:W-:Y:S01]  /*0220*/  IMAD.WIDE.U32 R18, R2, 0x4, R12.reuse ;  /* 0x0000000402127825 */ /* 0x100fe200078e000c */
[----:B------:R-:W2:Y:S04]  /*0230*/  LDG.E R22, desc[UR4][R16.64] ;  /* 0x0000000410167981 */ /* 0x000ea8000c1e1900 */
[----:B------:R-:W2:Y:S04]  /*0240*/  LDG.E R21, desc[UR4][R14.64+-0x10] ;  /* 0xfffff0040e157981 */ /* 0x000ea8000c1e1900 */
[----:B------:R-:W3:Y:S04]  /*0250*/  LDG.E R18, desc[UR4][R18.64] ;  /* 0x0000000412127981 */ /* 0x000ee8000c1e1900 */
[----:B------:R-:W3:Y:S01]  /*0260*/  LDG.E R23, desc[UR4][R14.64+-0xc] ;  /* 0xfffff4040e177981 */ /* 0x000ee2000c1e1900 */
[----:B------:R-:W-:-:S06]  /*0270*/  IMAD.WIDE.U32 R24, R9, 0x4, R12 ;  /* 0x0000000409187825 */ /* 0x000fcc00078e000c */
[----:B------:R-:W4:Y:S04]  /*0280*/  LDG.E R24, desc[UR4][R24.64] ;  /* 0x0000000418187981 */ /* 0x000f28000c1e1900 */
[----:B------:R-:W5:Y:S01]  /*0290*/  LDG.E R25, desc[UR4][R14.64+0x4] ;  /* 0x000004040e197981 */ /* 0x000f62000c1e1900 */
[----:B--2---:R-:W-:-:S03]  /*02a0*/  IMAD R20, R21, R22, R20 ;  /* 0x0000001615147224 */ /* 0x004fc600078e0214 */
[----:B------:R-:W4:Y:S01]  /*02b0*/  LDG.E R21, desc[UR4][R14.64+-0x8] ;  /* 0xfffff8040e157981 */ /* 0x000f22000c1e1900 */
[----:B---3--:R-:W-:Y:S02]  /*02c0*/  IMAD R20, R23, R18, R20 ;  /* 0x0000001217147224 */ /* 0x008fe400078e0214 */
[----:B------:R-:W-:-:S06]  /*02d0*/  IMAD.WIDE.U32 R22, R11, 0x4, R12 ;  /* 0x000000040b167825 */ /* 0x000fcc00078e000c */
[----:B------:R-:W2:Y:S04]  /*02e0*/  LDG.E R22, desc[UR4][R22.64] ;  /* 0x0000000416167981 */ /* 0x000ea8000c1e1900 */
[----:B------:R-:W2:Y:S01]  /*02f0*/  LDG.E R23, desc[UR4][R14.64+-0x4] ;  /* 0xfffffc040e177981 */ /* 0x000ea2000c1e1900 */
[----:B------:R-:W-:-:S06]  /*0300*/  IMAD.WIDE.U32 R18, R27, 0x4, R12 ;  /* 0x000000041b127825 */ /* 0x000fcc00078e000c */
[----:B------:R-:W3:Y:S04]  /*0310*/  LDG.E R18, desc[UR4][R18.64] ;  /* 0x0000000412127981 */ /* 0x000ee8000c1e1900 */
[----:B------:R-:W3:Y:S01]  /*0320*/  LDG.E R19, desc[UR4][R14.64] ;  /* 0x000000040e137981 */ /* 0x000ee2000c1e1900 */
[----:B----4-:R-:W-:-:S04]  /*0330*/  IMAD R20, R21, R24, R20 ;  /* 0x0000001815147224 */ /* 0x010fc800078e0214 */
[----:B--2---:R-:W-:Y:S02]  /*0340*/  IMAD R22, R23, R22, R20 ;  /* 0x0000001617167224 */ /* 0x004fe400078e0214 */
[----:B------:R-:W-:-:S06]  /*0350*/  IMAD.WIDE.U32 R20, R29, 0x4, R12 ;  /* 0x000000041d147825 */ /* 0x000fcc00078e000c */
[----:B------:R-:W5:Y:S01]  /*0360*/  LDG.E R20, desc[UR4][R20.64] ;  /* 0x0000000414147981 */ /* 0x000f62000c1e1900 */
[----:B---3--:R-:W-:-:S03]  /*0370*/  IMAD R24, R19, R18, R22 ;  /* 0x0000001213187224 */ /* 0x008fc600078e0216 */
[----:B------:R-:W2:Y:S01]  /*0380*/  LDG.E R21, desc[UR4][R14.64+0xc] ;  /* 0x00000c040e157981 */ /* 0x000ea2000c1e1900 */
[----:B------:R-:W-:-:S03]  /*0390*/  IMAD.WIDE.U32 R22, R26, 0x4, R12 ;  /* 0x000000041a167825 */ /* 0x000fc600078e000c */
[----:B------:R-:W3:Y:S04]  /*03a0*/  LDG.E R19, desc[UR4][R14.64+0x8] ;  /* 0x000008040e137981 */ /* 0x000ee8000c1e1900 */
[----:B------:R-:W3:Y:S01]  /*03b0*/  LDG.E R22, desc[UR4][R22.64] ;  /* 0x0000000416167981 */ /* 0x000ee2000c1e1900 */
[----:B-----5:R-:W-:Y:S02]  /*03c0*/  IMAD R18, R25, R20, R24 ;  /* 0x0000001419127224 */ /* 0x020fe400078e0218 */
[----:B------:R-:W-:-:S06]  /*03d0*/  IMAD.WIDE.U32 R24, R28, 0x4, R12 ;  /* 0x000000041c187825 */ /* 0x000fcc00078e000c */
[----:B------:R-:W2:Y:S01]  /*03e0*/  LDG.E R24, desc[UR4][R24.64] ;  /* 0x0000000418187981 */ /* 0x000ea2000c1e1900 */
[----:B------:R-:W-:Y:S01]  /*03f0*/  IADD3 R8, PT, PT, R8, 0x8, RZ ;  /* 0x0000000808087810 */ /* 0x000fe20007ffe0ff */
[----:B---3--:R-:W-:Y:S01]  /*0400*/  IMAD R18, R19, R22, R18 ;  /* 0x0000001613127224 */ /* 0x008fe200078e0212 */
[----:B------:R-:W-:-:S04]  /*0410*/  IADD3 R19, P1, PT, R14, 0x20, RZ ;  /* 0x000000200e137810 */ /* 0x000fc80007f3e0ff */
[----:B------:R-:W-:Y:S02]  /*0420*/  IADD3.X R22, PT, PT, RZ, R15, RZ, P1, !PT ;  /* 0x0000000fff167210 */ /* 0x000fe40000ffe4ff */
[----:B------:R-:W-:Y:S01]  /*0430*/  ISETP.NE.AND P1, PT, R8, RZ, PT ;  /* 0x000000ff0800720c */ /* 0x000fe20003f25270 */
[C---:B------:R-:W-:Y:S01]  /*0440*/  IMAD.IADD R11, R10.reuse, 0x1, R11 ;  /* 0x000000010a0b7824 */ /* 0x040fe200078e020b */
[C---:B------:R-:W-:Y:S01]  /*0450*/  IADD3 R2, PT, PT, R10.reuse, R2, RZ ;  /* 0x000000020a027210 */ /* 0x040fe20007ffe0ff */
[C---:B------:R-:W-:Y:S01]  /*0460*/  IMAD.WIDE.U32 R16, R10.reuse, 0x4, R16 ;  /* 0x000000040a107825 */ /* 0x040fe200078e0010 */
[C---:B------:R-:W-:Y:S02]  /*0470*/  IADD3 R9, PT, PT, R10.reuse, R9, RZ ;  /* 0x000000090a097210 */ /* 0x040fe40007ffe0ff */
[C---:B------:R-:W-:Y:S02]  /*0480*/  IADD3 R27, PT, PT, R10.reuse, R27, RZ ;  /* 0x0000001b0a1b7210 */ /* 0x040fe40007ffe0ff */
[----:B------:R-:W-:-:S02]  /*0490*/  IADD3 R29, PT, PT, R10, R29, RZ ;  /* 0x0000001d0a1d7210 */ /* 0x000fc40007ffe0ff */
[C---:B------:R-:W-:Y:S02]  /*04a0*/  IADD3 R26, PT, PT, R10.reuse, R26, RZ ;  /* 0x0000001a0a1a7210 */ /* 0x040fe40007ffe0ff */
[----:B------:R-:W-:Y:S01]  /*04b0*/  IADD3 R28, PT, PT, R10, R28, RZ ;  /* 0x0000001c0a1c7210 */ /* 0x000fe20007ffe0ff */
[----:B--2---:R-:W-:Y:S01]  /*04c0*/  IMAD R20, R21, R24, R18 ;  /* 0x0000001815147224 */ /* 0x004fe200078e0212 */
[----:B------:R-:W-:Y:S06]  /*04d0*/  @P1 BRA `(.L_x_2) ;  /* 0xfffffffc00481947 */ /* 0x000fec000383ffff */
.L_x_1:
[----:B------:R-:W-:Y:S05]  /*04e0*/  @!P0 BRA `(.L_x_0) ;  /* 0x00000004000c8947 */ /* 0x000fea0003800000 */
[----:B------:R-:W-:Y:S02]  /*04f0*/  ISETP.GE.U32.AND P1, PT, R4, 0x4, PT ;  /* 0x000000040400780c */ /* 0x000fe40003f26070 */
[----:B------:R-:W-:-:S04]  /*0500*/  LOP3.LUT R2, R0, 0x3, RZ, 0xc0, !PT ;  /* 0x0000000300027812 */ /* 0x000fc800078ec0ff */
[----:B------:R-:W-:-:S07]  /*0510*/  ISETP.NE.AND P0, PT, R2, RZ, PT ;  /* 0x000000ff0200720c */ /* 0x000fce0003f05270 */
[----:B------:R-:W-:Y:S06]  /*0520*/  @!P1 BRA `(.L_x_3) ;  /* 0x0000000000789947 */ /* 0x000fec0003800000 */
[----:B------:R-:W0:Y:S01]  /*0530*/  LDC.64 R16, c[0x0][0x380] ;  /* 0x0000e000ff107b82 */ /* 0x000e220000000a00 */
[----:B------:R-:W1:Y:S01]  /*0540*/  LDCU.64 UR6, c[0x0][0x380] ;  /* 0x00007000ff0677ac */ /* 0x000e620008000a00 */
[-C--:B------:R-:W-:Y:S01]  /*0550*/  IMAD R15, R7, R0.reuse, R3 ;  /* 0x00000000070f7224 */ /* 0x080fe200078e0203 */
[CC--:B------:R-:W-:Y:S02]  /*0560*/  IADD3 R11, PT, PT, R6.reuse, R7.reuse, RZ ;  /* 0x00000007060b7210 */ /* 0x0c0fe40007ffe0ff */
[----:B------:R-:W-:Y:S02]  /*0570*/  IADD3 R4, P1, PT, R6, R7, RZ ;  /* 0x0000000706047210 */ /* 0x000fe40007f3e0ff */
[----:B------:R-:W-:Y:S01]  /*0580*/  IADD3 R19, PT, PT, R15, R0, RZ ;  /* 0x000000000f137210 */ /* 0x000fe20007ffe0ff */
[----:B------:R-:W2:Y:S04]  /*0590*/  LDC.64 R8, c[0x0][0x388] ;  /* 0x0000e200ff087b82 */ /* 0x000ea80000000a00 */
[----:B------:R-:W-:-:S02]  /*05a0*/  IMAD.IADD R21, R19, 0x1, R0 ;  /* 0x0000000113157824 */ /* 0x000fc400078e0200 */
[----:B0-----:R-:W-:Y:S01]  /*05b0*/  IMAD.WIDE.U32 R16, R11, 0x4, R16 ;  /* 0x000000040b107825 */ /* 0x001fe200078e0010 */
[----:B------:R-:W-:Y:S02]  /*05c0*/  IADD3.X R11, PT, PT, RZ, RZ, RZ, P1, !PT ;  /* 0x000000ffff0b7210 */ /* 0x000fe40000ffe4ff */
[----:B-1----:R-:W-:-:S03]  /*05d0*/  LEA R10, P1, R4, UR6, 0x2 ;  /* 0x00000006040a7c11 */ /* 0x002fc6000f8210ff */
[----:B------:R-:W3:Y:S01]  /*05e0*/  LDG.E R17, desc[UR4][R16.64] ;  /* 0x0000000410117981 */ /* 0x000ee2000c1e1900 */
[----:B------:R-:W-:Y:S01]  /*05f0*/  LEA.HI.X R11, R4, UR7, R11, 0x2, P1 ;  /* 0x00000007040b7c11 */ /* 0x000fe200088f140b */
[----:B--2---:R-:W-:-:S04]  /*0600*/  IMAD.WIDE.U32 R14, R15, 0x4, R8 ;  /* 0x000000040f0e7825 */ /* 0x004fc800078e0008 */
[--C-:B------:R-:W-:Y:S01]  /*0610*/  IMAD.WIDE.U32 R12, R19, 0x4, R8.reuse ;  /* 0x00000004130c7825 */ /* 0x100fe200078e0008 */
[----:B------:R-:W2:Y:S03]  /*0620*/  LDG.E R4, desc[UR4][R10.64+0x4] ;  /* 0x000004040a047981 */ /* 0x000ea6000c1e1900 */
[C---:B------:R-:W-:Y:S01]  /*0630*/  IMAD.WIDE.U32 R18, R21.reuse, 0x4, R8 ;  /* 0x0000000415127825 */ /* 0x040fe200078e0008 */
[----:B------:R-:W3:Y:S01]  /*0640*/  LDG.E R14, desc[UR4][R14.64] ;  /* 0x000000040e0e7981 */ /* 0x000ee2000c1e1900 */
[----:B------:R-:W-:-:S03]  /*0650*/  IADD3 R21, PT, PT, R21, R0, RZ ;  /* 0x0000000015157210 */ /* 0x000fc60007ffe0ff */
[----:B------:R-:W2:Y:S02]  /*0660*/  LDG.E R12, desc[UR4][R12.64] ;  /* 0x000000040c0c7981 */ /* 0x000ea4000c1e1900 */
[----:B------:R-:W-:Y:S02]  /*0670*/  IMAD.WIDE.U32 R8, R21, 0x4, R8 ;  /* 0x0000000415087825 */ /* 0x000fe400078e0008 */
[----:B------:R-:W4:Y:S04]  /*0680*/  LDG.E R18, desc[UR4][R18.64] ;  /* 0x0000000412127981 */ /* 0x000f28000c1e1900 */
[----:B------:R-:W4:Y:S04]  /*0690*/  LDG.E R21, desc[UR4][R10.64+0x8] ;  /* 0x000008040a157981 */ /* 0x000f28000c1e1900 */
[----:B------:R-:W5:Y:S04]  /*06a0*/  LDG.E R23, desc[UR4][R10.64+0xc] ;  /* 0x00000c040a177981 */ /* 0x000f68000c1e1900 */
[----:B------:R-:W5:Y:S01]  /*06b0*/  LDG.E R8, desc[UR4][R8.64] ;  /* 0x0000000408087981 */ /* 0x000f62000c1e1900 */
[----:B------:R-:W-:Y:S01]  /*06c0*/  IADD3 R7, PT, PT, R7, 0x4, RZ ;  /* 0x0000000407077810 */ /* 0x000fe20007ffe0ff */
[----:B---3--:R-:W-:-:S04]  /*06d0*/  IMAD R17, R17, R14, R20 ;  /* 0x0000000e11117224 */ /* 0x008fc800078e0214 */
[----:B--2---:R-:W-:-:S04]  /*06e0*/  IMAD R4, R4, R12, R17 ;  /* 0x0000000c04047224 */ /* 0x004fc800078e0211 */
[----:B----4-:R-:W-:-:S04]  /*06f0*/  IMAD R4, R21, R18, R4 ;  /* 0x0000001215047224 */ /* 0x010fc800078e0204 */
[----:B-----5:R-:W-:-:S07]  /*0700*/  IMAD R20, R23, R8, R4 ;  /* 0x0000000817147224 */ /* 0x020fce00078e0204 */
.L_x_3:
[----:B------:R-:W-:Y:S05]  /*0710*/  @!P0 BRA `(.L_x_0) ;  /* 0x0000000000808947 */ /* 0x000fea0003800000 */
[----:B------:R-:W-:Y:S01]  /*0720*/  ISETP.NE.AND P1, PT, R2, 0x1, PT ;  /* 0x000000010200780c */ /* 0x000fe20003f25270 */
[----:B------:R-:W0:Y:S01]  /*0730*/  LDC.64 R18, c[0x0][0x380] ;  /* 0x0000e000ff127b82 */ /* 0x000e220000000a00 */
[----:B------:R-:W-:-:S04]  /*0740*/  LOP3.LUT R2, R0, 0x1, RZ, 0xc0, !PT ;  /* 0x0000000100027812 */ /* 0x000fc800078ec0ff */
[----:B------:R-:W-:-:S03]  /*0750*/  ISETP.NE.U32.AND P0, PT, R2, 0x1, PT ;  /* 0x000000010200780c */ /* 0x000fc60003f05070 */
[----:B------:R-:W1:Y:S04]  /*0760*/  LDC.64 R14, c[0x0][0x388] ;  /* 0x0000e200ff0e7b82 */ /* 0x000e680000000a00 */
[CC--:B------:R-:W-:Y:S01]  /*0770*/  @P1 IADD3 R17, PT, PT, R6.reuse, R7.reuse, RZ ;  /* 0x0000000706111210 */ /* 0x0c0fe20007ffe0ff */
[CC--:B------:R-:W-:Y:S01]  /*0780*/  @P1 IMAD R21, R7.reuse, R0.reuse, R3 ;  /* 0x0000000007151224 */ /* 0x0c0fe200078e0203 */
[----:B------:R-:W-:Y:S02]  /*0790*/  @P1 IADD3 R2, P2, PT, R6, R7, RZ ;  /* 0x0000000706021210 */ /* 0x000fe40007f5e0ff */
[----:B------:R-:W2:Y:S01]  /*07a0*/  @P1 LDC.64 R12, c[0x0][0x380] ;  /* 0x0000e000ff0c1b82 */ /* 0x000ea20000000a00 */
[----:B------:R-:W-:Y:S02]  /*07b0*/  @P1 IADD3 R7, PT, PT, R7, 0x2, RZ ;  /* 0x0000000207071810 */ /* 0x000fe40007ffe0ff */
[----:B------:R-:W-:-:S02]  /*07c0*/  @P1 IADD3 R23, PT, PT, R21, R0, RZ ;  /* 0x0000000015171210 */ /* 0x000fc40007ffe0ff */
[----:B------:R-:W-:-:S03]  /*07d0*/  @P1 IADD3.X R4, PT, PT, RZ, RZ, RZ, P2, !PT ;  /* 0x000000ffff041210 */ /* 0x000fc600017fe4ff */
[----:B------:R-:W3:Y:S01]  /*07e0*/  LDC.64 R8, c[0x0][0x380] ;  /* 0x0000e000ff087b82 */ /* 0x000ee20000000a00 */
[----:B0-----:R-:W-:-:S06]  /*07f0*/  @P1 IMAD.WIDE.U32 R18, R17, 0x4, R18 ;  /* 0x0000000411121825 */ /* 0x001fcc00078e0012 */
[----:B------:R-:W4:Y:S01]  /*0800*/  @P1 LDG.E R19, desc[UR4][R18.64] ;  /* 0x0000000412131981 */ /* 0x000f22000c1e1900 */
[----:B------:R-:W0:Y:S01]  /*0810*/  LDC.64 R10, c[0x0][0x388] ;  /* 0x0000e200ff0a7b82 */ /* 0x000e220000000a00 */
[----:B-1----:R-:W-:Y:S01]  /*0820*/  @P1 IMAD.WIDE.U32 R16, R21, 0x4, R14 ;  /* 0x0000000415101825 */ /* 0x002fe200078e000e */
[----:B------:R-:W-:-:S03]  /*0830*/  @!P0 IADD3 R21, PT, PT, R6, R7, RZ ;  /* 0x0000000706158210 */ /* 0x000fc60007ffe0ff */
[----:B------:R-:W-:Y:S02]  /*0840*/  @P1 IMAD.WIDE.U32 R14, R23, 0x4, R14 ;  /* 0x00000004170e1825 */ /* 0x000fe400078e000e */
[----:B------:R-:W4:Y:S01]  /*0850*/  @P1 LDG.E R16, desc[UR4][R16.64] ;  /* 0x0000000410101981 */ /* 0x000f22000c1e1900 */
[C---:B--2---:R-:W-:Y:S01]  /*0860*/  @P1 LEA R12, P2, R2.reuse, R12, 0x2 ;  /* 0x0000000c020c1211 */ /* 0x044fe200078410ff */
[----:B------:R-:W-:Y:S02]  /*0870*/  @!P0 IMAD R7, R7, R0, R3 ;  /* 0x0000000007078224 */ /* 0x000fe400078e0203 */
[----:B------:R-:W2:Y:S01]  /*0880*/  @P1 LDG.E R14, desc[UR4][R14.64] ;  /* 0x000000040e0e1981 */ /* 0x000ea2000c1e1900 */
[----:B------:R-:W-:Y:S01]  /*0890*/  @P1 LEA.HI.X R13, R2, R13, R4, 0x2, P2 ;  /* 0x0000000d020d1211 */ /* 0x000fe200010f1404 */
[----:B---3--:R-:W-:-:S04]  /*08a0*/  @!P0 IMAD.WIDE.U32 R8, R21, 0x4, R8 ;  /* 0x0000000415088825 */ /* 0x008fc800078e0008 */
[----:B------:R-:W2:Y:S04]  /*08b0*/  @P1 LDG.E R12, desc[UR4][R12.64+0x4] ;  /* 0x000004040c0c1981 */ /* 0x000ea8000c1e1900 */
[----:B------:R-:W3:Y:S01]  /*08c0*/  @!P0 LDG.E R9, desc[UR4][R8.64] ;  /* 0x0000000408098981 */ /* 0x000ee2000c1e1900 */
[----:B0-----:R-:W-:-:S06]  /*08d0*/  @!P0 IMAD.WIDE.U32 R10, R7, 0x4, R10 ;  /* 0x00000004070a8825 */ /* 0x001fcc00078e000a */
[----:B------:R-:W3:Y:S01]  /*08e0*/  @!P0 LDG.E R10, desc[UR4][R10.64] ;  /* 0x000000040a0a8981 */ /* 0x000ee2000c1e1900 */
[----:B----4-:R-:W-:-:S04]  /*08f0*/  @P1 IMAD R19, R19, R16, R20 ;  /* 0x0000001013131224 */ /* 0x010fc800078e0214 */
[----:B--2---:R-:W-:-:S04]  /*0900*/  @P1 IMAD R20, R12, R14, R19 ;  /* 0x0000000e0c141224 */ /* 0x004fc800078e0213 */
[----:B---3--:R-:W-:-:S07]  /*0910*/  @!P0 IMAD R20, R9, R10, R20 ;  /* 0x0000000a09148224 */ /* 0x008fce00078e0214 */
.L_x_0:
[----:B------:R-:W0:Y:S01]  /*0920*/  LDC.64 R6, c[0x0][0x390] ;  /* 0x0000e400ff067b82 */ /* 0x000e220000000a00 */
[----:B------:R-:W-:-:S04]  /*0930*/  IMAD R3, R5, R0, R3 ;  /* 0x0000000005037224 */ /* 0x000fc800078e0203 */
[----:B0-----:R-:W-:-:S05]  /*0940*/  IMAD.WIDE R2, R3, 0x4, R6 ;  /* 0x0000000403027825 */ /* 0x001fca00078e0206 */
[----:B------:R-:W-:Y:S01]  /*0950*/  STG.E desc[UR4][R2.64], R20 ;  /* 0x0000001402007986 */ /* 0x000fe2000c101904 */
[----:B------:R-:W-:Y:S05]  /*0960*/  EXIT ;  /* 0x000000000000794d */ /* 0x000fea0003800000 */
.L_x_4:
[----:B------:R-:W-:-:S00]  /*0970*/  BRA `(.L_x_4) ;  /* 0xfffffffc00fc7947 */ /* 0x000fc0000383ffff */
[----:B------:R-:W-:-:S00]  /*0980*/  NOP ;  /* 0x0000000000007918 */ /* 0x000fc00000000000 */
[----:B------:R-:W-:-:S00]  /*0990*/  NOP ;  /* 0x0000000000007918 */ /* 0x000fc00000000000 */
[----:B------:R-:W-:-:S00]  /*09a0*/  NOP ;  /* 0x0000000000007918 */ /* 0x000fc00000000000 */
[----:B------:R-:W-:-:S00]  /*09b0*/  NOP ;  /* 0x0000000000007918 */ /* 0x000fc00000000000 */
[----:B------:R-:W-:-:S00]  /*09c0*/  NOP ;  /* 0x0000000000007918 */ /* 0x000fc00000000000 */
[----:B------:R-:W-:-:S00]  /*09d0*/  NOP ;  /* 0x0000000000007918 */ /* 0x000fc00000000000 */
[----:B------:R-:W-:-:S00]  /*09e0*/  NOP ;  /* 0x0000000000007918 */ /* 0x000fc00000000000 */
[----:B------:R-:W-:-:S00]  /*09f0*/  NOP ;  /* 0x0000000000007918 */ /* 0x000fc00000000000 */
.L_x_5:


//--------------------- .nv.shared.reserved.0     --------------------------
	.section	.nv.shared.reserved.0,"aw",@nobits
	.weak		__nv_reservedSMEM_offset_0_alias
	.size		__nv_reservedSMEM_offset_0_alias, 0, 64
	.other		__nv_reservedSMEM_offset_0_alias,@"STO_CUDA_RESERVED_SHARED STV_DEFAULT"
__nv_reservedSMEM_offset_0_alias:
	.zero		0
	.zero		64


//--------------------- .nv.constant0._Z6matmulPiS_S_i --------------------------
	.section	.nv.constant0._Z6matmulPiS_S_i,"a",@progbits
	.sectionflags	@""
	.align	4
.nv.constant0._Z6matmulPiS_S_i:
	.zero		924


//--------------------- SYMBOLS --------------------------

	.type		.nv.reservedSmem.offset0,@object
	.size		.nv.reservedSmem.offset0,0x4
